	.headerflags	@"EF_CUDA_TEXMODE_UNIFIED EF_CUDA_64BIT_ADDRESS EF_CUDA_ACCELERATORS EF_CUDA_SM90 EF_CUDA_VIRTUAL_SM(EF_CUDA_SM90)"
	.elftype	@"ET_EXEC"


//--------------------- .nv.info                  --------------------------
	.section	.nv.info,"",@"SHT_CUDA_INFO"
	.align	4


	//----- nvinfo : EIATTR_REGCOUNT
	.align		4
        /*0000*/ 	.byte	0x04, 0x2f
        /*0002*/ 	.short	(.L_1 - .L_0)
	.align		4
.L_0:
        /*0004*/ 	.word	index@(triton_poi_fused_add_native_layer_norm_7)
        /*0008*/ 	.word	0x00000014


	//----- nvinfo : EIATTR_MIN_STACK_SIZE
	.align		4
.L_1:
        /*000c*/ 	.byte	0x04, 0x12
        /*000e*/ 	.short	(.L_3 - .L_2)
	.align		4
.L_2:
        /*0010*/ 	.word	index@(triton_poi_fused_add_native_layer_norm_7)
        /*0014*/ 	.word	0x00000000


	//----- nvinfo : EIATTR_FRAME_SIZE
	.align		4
.L_3:
        /*0018*/ 	.byte	0x04, 0x11
        /*001a*/ 	.short	(.L_5 - .L_4)
	.align		4
.L_4:
        /*001c*/ 	.word	index@(triton_poi_fused_add_native_layer_norm_7)
        /*0020*/ 	.word	0x00000000


	//----- nvinfo : EIATTR_MIN_STACK_SIZE
	.align		4
.L_5:
        /*0024*/ 	.byte	0x04, 0x12
        /*0026*/ 	.short	(.L_7 - .L_6)
	.align		4
.L_6:
        /*0028*/ 	.word	index@(triton_poi_fused_add_native_layer_norm_7)
        /*002c*/ 	.word	0x00000000
.L_7:


//--------------------- .nv.info.triton_poi_fused_add_native_layer_norm_7 --------------------------
	.section	.nv.info.triton_poi_fused_add_native_layer_norm_7,"",@"SHT_CUDA_INFO"
	.sectionflags	@""
	.align	4


	//----- nvinfo : EIATTR_CUDA_API_VERSION
	.align		4
        /*0000*/ 	.byte	0x04, 0x37
        /*0002*/ 	.short	(.L_9 - .L_8)
.L_8:
        /*0004*/ 	.word	0x0000007c


	//----- nvinfo : EIATTR_KPARAM_INFO
	.align		4
.L_9:
        /*0008*/ 	.byte	0x04, 0x17
        /*000a*/ 	.short	(.L_11 - .L_10)
.L_10:
        /*000c*/ 	.word	0x00000000
        /*0010*/ 	.short	0x0004
        /*0012*/ 	.short	0x0020
        /*0014*/ 	.byte	0x00, 0xf0, 0x11, 0x00


	//----- nvinfo : EIATTR_KPARAM_INFO
	.align		4
.L_11:
        /*0018*/ 	.byte	0x04, 0x17
        /*001a*/ 	.short	(.L_13 - .L_12)
.L_12:
        /*001c*/ 	.word	0x00000000
        /*0020*/ 	.short	0x0003
        /*0022*/ 	.short	0x0018
        /*0024*/ 	.byte	0x00, 0xf4, 0x21, 0x00


	//----- nvinfo : EIATTR_KPARAM_INFO
	.align		4
.L_13:
        /*0028*/ 	.byte	0x04, 0x17
        /*002a*/ 	.short	(.L_15 - .L_14)
.L_14:
        /*002c*/ 	.word	0x00000000
        /*0030*/ 	.short	0x0002
        /*0032*/ 	.short	0x0010
        /*0034*/ 	.byte	0x00, 0xf4, 0x21, 0x00


	//----- nvinfo : EIATTR_KPARAM_INFO
	.align		4
.L_15:
        /*0038*/ 	.byte	0x04, 0x17
        /*003a*/ 	.short	(.L_17 - .L_16)
.L_16:
        /*003c*/ 	.word	0x00000000
        /*0040*/ 	.short	0x0001
        /*0042*/ 	.short	0x0008
        /*0044*/ 	.byte	0x00, 0xf4, 0x21, 0x00


	//----- nvinfo : EIATTR_KPARAM_INFO
	.align		4
.L_17:
        /*0048*/ 	.byte	0x04, 0x17
        /*004a*/ 	.short	(.L_19 - .L_18)
.L_18:
        /*004c*/ 	.word	0x00000000
        /*0050*/ 	.short	0x0000
        /*0052*/ 	.short	0x0000
        /*0054*/ 	.byte	0x00, 0xf4, 0x21, 0x00


	//----- nvinfo : EIATTR_SPARSE_MMA_MASK
	.align		4
.L_19:
        /*0058*/ 	.byte	0x03, 0x50
        /*005a*/ 	.short	0x0000


	//----- nvinfo : EIATTR_MAXREG_COUNT
	.align		4
        /*005c*/ 	.byte	0x03, 0x1b
        /*005e*/ 	.short	0x00ff


	//----- nvinfo : EIATTR_EXIT_INSTR_OFFSETS
	.align		4
        /*0060*/ 	.byte	0x04, 0x1c
        /*0062*/ 	.short	(.L_21 - .L_20)


	//   ....[0]....
.L_20:
        /*0064*/ 	.word	0x00000310


	//   ....[1]....
        /*0068*/ 	.word	0x00000340


	//----- nvinfo : EIATTR_REQNTID
	.align		4
.L_21:
        /*006c*/ 	.byte	0x04, 0x10
        /*006e*/ 	.short	(.L_23 - .L_22)
.L_22:
        /*0070*/ 	.word	0x00000020
        /*0074*/ 	.word	0x00000001
        /*0078*/ 	.word	0x00000001


	//----- nvinfo : EIATTR_CBANK_PARAM_SIZE
	.align		4
.L_23:
        /*007c*/ 	.byte	0x03, 0x19
        /*007e*/ 	.short	0x0024


	//----- nvinfo : EIATTR_PARAM_CBANK
	.align		4
        /*0080*/ 	.byte	0x04, 0x0a
        /*0082*/ 	.short	(.L_25 - .L_24)
	.align		4
.L_24:
        /*0084*/ 	.word	index@(.nv.constant0.triton_poi_fused_add_native_layer_norm_7)
        /*0088*/ 	.short	0x0210
        /*008a*/ 	.short	0x0024


	//----- nvinfo : EIATTR_SW_WAR
	.align		4
.L_25:
        /*008c*/ 	.byte	0x04, 0x36
        /*008e*/ 	.short	(.L_27 - .L_26)
.L_26:
        /*0090*/ 	.word	0x00000008
.L_27:


//--------------------- .nv.callgraph             --------------------------
	.section	.nv.callgraph,"",@"SHT_CUDA_CALLGRAPH"
	.align	4
	.sectionentsize	8
	.align		4
        /*0000*/ 	.word	0x00000000
	.align		4
        /*0004*/ 	.word	0xffffffff
	.align		4
        /*0008*/ 	.word	0x00000000
	.align		4
        /*000c*/ 	.word	0xfffffffe
	.align		4
        /*0010*/ 	.word	0x00000000
	.align		4
        /*0014*/ 	.word	0xfffffffd
	.align		4
        /*0018*/ 	.word	0x00000000
	.align		4
        /*001c*/ 	.word	0xfffffffc


//--------------------- .text.triton_poi_fused_add_native_layer_norm_7 --------------------------
	.section	.text.triton_poi_fused_add_native_layer_norm_7,"ax",@progbits
	.align	128
        .global         triton_poi_fused_add_native_layer_norm_7
        .type           triton_poi_fused_add_native_layer_norm_7,@function
        .size           triton_poi_fused_add_native_layer_norm_7,(.L_x_1 - triton_poi_fused_add_native_layer_norm_7)
        .other          triton_poi_fused_add_native_layer_norm_7,@"STO_CUDA_ENTRY STV_DEFAULT"
triton_poi_fused_add_native_layer_norm_7:
.text.triton_poi_fused_add_native_layer_norm_7:
[----:B------:R-:W0:Y:S02]  /*0000*/  LDC R1, c[0x0][0x28] ;  /* 0x00000a00ff017b82 */ /* 0x000e240000000800 */
[----:B------:R-:W1:Y:S01]  /*0010*/  S2R R14, SR_TID.X ;  /* 0x00000000000e7919 */ /* 0x000e620000002100 */
[----:B------:R-:W2:Y:S01]  /*0020*/  LDC.64 R2, c[0x0][0x210] ;  /* 0x00008400ff027b82 */ /* 0x000ea20000000a00 */
[----:B------:R-:W-:Y:S01]  /*0030*/  HFMA2.MMA R13, -RZ, RZ, 0, 0 ;  /* 0x00000000ff0d7435 */ /* 0x000fe200000001ff */
[----:B------:R-:W-:Y:S01]  /*0040*/  CS2R R8, SRZ ;  /* 0x0000000000087805 */ /* 0x000fe2000001ff00 */
[----:B------:R-:W3:Y:S01]  /*0050*/  S2R R11, SR_CTAID.X ;  /* 0x00000000000b7919 */ /* 0x000ee20000002500 */
[----:B------:R-:W-:Y:S01]  /*0060*/  ULDC.64 UR4, c[0x0][0x208] ;  /* 0x0000820000047ab9 */ /* 0x000fe20000000a00 */
[----:B------:R-:W-:-:S03]  /*0070*/  MOV R10, RZ ;  /* 0x000000ff000a7202 */ /* 0x000fc60000000f00 */
[----:B------:R-:W4:Y:S01]  /*0080*/  LDC.64 R4, c[0x0][0x218] ;  /* 0x00008600ff047b82 */ /* 0x000f220000000a00 */
[----:B-1----:R-:W-:-:S04]  /*0090*/  LOP3.LUT R0, R14, 0x3, RZ, 0xc0, !PT ;  /* 0x000000030e007812 */ /* 0x002fc800078ec0ff */
[----:B---3--:R-:W-:Y:S01]  /*00a0*/  LEA R11, R11, R0, 0x2 ;  /* 0x000000000b0b7211 */ /* 0x008fe200078e10ff */
[----:B------:R-:W-:-:S03]  /*00b0*/  HFMA2.MMA R0, -RZ, RZ, 0, 0 ;  /* 0x00000000ff007435 */ /* 0x000fc600000001ff */
[C---:B------:R-:W-:Y:S02]  /*00c0*/  ISETP.GE.AND P0, PT, R11.reuse, 0x4, PT ;  /* 0x000000040b00780c */ /* 0x040fe40003f06270 */
[----:B------:R-:W-:-:S05]  /*00d0*/  SHF.L.U32 R7, R11, 0x2, RZ ;  /* 0x000000020b077819 */ /* 0x000fca00000006ff */
[----:B--2---:R-:W-:-:S04]  /*00e0*/  IMAD.WIDE R2, R7, 0x4, R2 ;  /* 0x0000000407027825 */ /* 0x004fc800078e0202 */
[----:B----4-:R-:W-:Y:S01]  /*00f0*/  IMAD.WIDE R4, R7, 0x4, R4 ;  /* 0x0000000407047825 */ /* 0x010fe200078e0204 */
[----:B------:R-:W-:Y:S01]  /*0100*/  CS2R R6, SRZ ;  /* 0x0000000000067805 */ /* 0x000fe2000001ff00 */
[----:B------:R-:W2:Y:S01]  /*0110*/  @!P0 LDG.E.EL R0, desc[UR4][R2.64] ;  /* 0x0000000402008981 */ /* 0x000ea2000c2e1900 */
[----:B------:R-:W-:-:S03]  /*0120*/  MOV R15, RZ ;  /* 0x000000ff000f7202 */ /* 0x000fc60000000f00 */
[----:B------:R-:W3:Y:S04]  /*0130*/  @!P0 LDG.E.EL R9, desc[UR4][R4.64+0x4] ;  /* 0x0000040404098981 */ /* 0x000ee8000c2e1900 */
[----:B------:R-:W3:Y:S04]  /*0140*/  @!P0 LDG.E.EL R6, desc[UR4][R2.64+0x4] ;  /* 0x0000040402068981 */ /* 0x000ee8000c2e1900 */
[----:B------:R-:W2:Y:S04]  /*0150*/  @!P0 LDG.E.EL R7, desc[UR4][R4.64] ;  /* 0x0000000404078981 */ /* 0x000ea8000c2e1900 */
[----:B------:R-:W4:Y:S04]  /*0160*/  @!P0 LDG.E.EL R8, desc[UR4][R2.64+0x8] ;  /* 0x0000080402088981 */ /* 0x000f28000c2e1900 */
[----:B------:R-:W4:Y:S04]  /*0170*/  @!P0 LDG.E.EL R13, desc[UR4][R4.64+0x8] ;  /* 0x00000804040d8981 */ /* 0x000f28000c2e1900 */
[----:B------:R-:W5:Y:S04]  /*0180*/  @!P0 LDG.E.EL R10, desc[UR4][R2.64+0xc] ;  /* 0x00000c04020a8981 */ /* 0x000f68000c2e1900 */
[----:B------:R-:W5:Y:S01]  /*0190*/  @!P0 LDG.E.EL R15, desc[UR4][R4.64+0xc] ;  /* 0x00000c04040f8981 */ /* 0x000f62000c2e1900 */
[----:B------:R-:W-:-:S04]  /*01a0*/  LOP3.LUT P0, RZ, R14, 0x1c, RZ, 0xc0, !PT ;  /* 0x0000001c0eff7812 */ /* 0x000fc8000780c0ff */
[----:B------:R-:W-:Y:S01]  /*01b0*/  ISETP.LT.AND P0, PT, R11, 0x4, !P0 ;  /* 0x000000040b00780c */ /* 0x000fe20004701270 */
[----:B---3--:R-:W-:Y:S01]  /*01c0*/  FADD R17, R9, R6 ;  /* 0x0000000609117221 */ /* 0x008fe20000000000 */
[----:B--2---:R-:W-:Y:S02]  /*01d0*/  FADD R0, R7, R0 ;  /* 0x0000000007007221 */ /* 0x004fe40000000000 */
[----:B------:R-:W1:Y:S01]  /*01e0*/  LDC.64 R6, c[0x0][0x220] ;  /* 0x00008800ff067b82 */ /* 0x000e620000000a00 */
[----:B----4-:R-:W-:Y:S01]  /*01f0*/  FADD R13, R13, R8 ;  /* 0x000000080d0d7221 */ /* 0x010fe20000000000 */
[----:B------:R-:W-:-:S04]  /*0200*/  FADD R8, R0, R17 ;  /* 0x0000001100087221 */ /* 0x000fc80000000000 */
[----:B------:R-:W-:Y:S01]  /*0210*/  FADD R9, R8, R13 ;  /* 0x0000000d08097221 */ /* 0x000fe20000000000 */
[----:B-----5:R-:W-:-:S04]  /*0220*/  FADD R10, R15, R10 ;  /* 0x0000000a0f0a7221 */ /* 0x020fc80000000000 */
[----:B------:R-:W-:Y:S02]  /*0230*/  FADD R12, R10, R9 ;  /* 0x000000090a0c7221 */ /* 0x000fe40000000000 */
[----:B------:R-:W2:Y:S02]  /*0240*/  LDC.64 R8, c[0x0][0x228] ;  /* 0x00008a00ff087b82 */ /* 0x000ea40000000a00 */
[----:B------:R-:W-:-:S04]  /*0250*/  FMUL R15, R12, 0.25 ;  /* 0x3e8000000c0f7820 */ /* 0x000fc80000400000 */
[--C-:B------:R-:W-:Y:S01]  /*0260*/  FADD R17, R17, -R15.reuse ;  /* 0x8000000f11117221 */ /* 0x100fe20000000000 */
[----:B------:R-:W-:-:S03]  /*0270*/  FADD R0, R0, -R15 ;  /* 0x8000000f00007221 */ /* 0x000fc60000000000 */
[----:B------:R-:W-:Y:S01]  /*0280*/  FMUL R17, R17, R17 ;  /* 0x0000001111117220 */ /* 0x000fe20000400000 */
[----:B-1----:R-:W-:-:S04]  /*0290*/  IMAD.WIDE R2, R11, 0x4, R6 ;  /* 0x000000040b027825 */ /* 0x002fc800078e0206 */
[----:B------:R-:W-:Y:S01]  /*02a0*/  FFMA R17, R0, R0, R17 ;  /* 0x0000000000117223 */ /* 0x000fe20000000011 */
[--C-:B------:R-:W-:Y:S01]  /*02b0*/  FADD R0, R13, -R15.reuse ;  /* 0x8000000f0d007221 */ /* 0x100fe20000000000 */
[----:B------:R-:W-:Y:S01]  /*02c0*/  FADD R10, R10, -R15 ;  /* 0x8000000f0a0a7221 */ /* 0x000fe20000000000 */
[----:B------:R1:W-:Y:S02]  /*02d0*/  @P0 STG.E desc[UR4][R2.64], R15 ;  /* 0x0000000f02000986 */ /* 0x0003e4000c101904 */
[----:B------:R-:W-:-:S04]  /*02e0*/  FFMA R17, R0, R0, R17 ;  /* 0x0000000000117223 */ /* 0x000fc80000000011 */
[----:B------:R-:W-:Y:S01]  /*02f0*/  FFMA R17, R10, R10, R17 ;  /* 0x0000000a0a117223 */ /* 0x000fe20000000011 */
[----:B--2---:R-:W-:Y:S01]  /*0300*/  IMAD.WIDE R4, R11, 0x4, R8 ;  /* 0x000000040b047825 */ /* 0x004fe200078e0208 */
[----:B------:R-:W-:Y:S06]  /*0310*/  @!P0 EXIT ;  /* 0x000000000000894d */ /* 0x000fec0003800000 */
[----:B------:R-:W-:-:S05]  /*0320*/  FMUL R17, R17, 0.25 ;  /* 0x3e80000011117820 */ /* 0x000fca0000400000 */
[----:B------:R-:W-:Y:S01]  /*0330*/  STG.E desc[UR4][R4.64], R17 ;  /* 0x0000001104007986 */ /* 0x000fe2000c101904 */
[----:B------:R-:W-:Y:S05]  /*0340*/  EXIT ;  /* 0x000000000000794d */ /* 0x000fea0003800000 */
.L_x_0:
[----:B------:R-:W-:-:S00]  /*0350*/  BRA `(.L_x_0) ;  /* 0xfffffffc00fc7947 */ /* 0x000fc0000383ffff */
[----:B------:R-:W-:-:S00]  /*0360*/  NOP ;  /* 0x0000000000007918 */ /* 0x000fc00000000000 */
        /* <DEDUP_REMOVED lines=9> */
.L_x_1:


//--------------------- .nv.constant0.triton_poi_fused_add_native_layer_norm_7 --------------------------
	.section	.nv.constant0.triton_poi_fused_add_native_layer_norm_7,"a",@progbits
	.sectionflags	@""
	.align	4
.nv.constant0.triton_poi_fused_add_native_layer_norm_7:
	.zero		564
